	.headerflags	@"EF_CUDA_TEXMODE_UNIFIED EF_CUDA_64BIT_ADDRESS EF_CUDA_ACCELERATORS EF_CUDA_SM90 EF_CUDA_VIRTUAL_SM(EF_CUDA_SM90)"
	.elftype	@"ET_EXEC"


//--------------------- .nv.info                  --------------------------
	.section	.nv.info,"",@"SHT_CUDA_INFO"
	.align	4


	//----- nvinfo : EIATTR_REGCOUNT
	.align		4
        /*0000*/ 	.byte	0x04, 0x2f
        /*0002*/ 	.short	(.L_3 - .L_2)
	.align		4
.L_2:
        /*0004*/ 	.word	index@(triton_poi_fused__native_batch_norm_legit_no_training_relu_17)
        /*0008*/ 	.word	0x00000017


	//----- nvinfo : EIATTR_MIN_STACK_SIZE
	.align		4
.L_3:
        /*000c*/ 	.byte	0x04, 0x12
        /*000e*/ 	.short	(.L_5 - .L_4)
	.align		4
.L_4:
        /*0010*/ 	.word	index@(triton_poi_fused__native_batch_norm_legit_no_training_relu_17)
        /*0014*/ 	.word	0x00000000


	//----- nvinfo : EIATTR_FRAME_SIZE
	.align		4
.L_5:
        /*0018*/ 	.byte	0x04, 0x11
        /*001a*/ 	.short	(.L_7 - .L_6)
	.align		4
.L_6:
        /*001c*/ 	.word	index@(triton_poi_fused__native_batch_norm_legit_no_training_relu_17)
        /*0020*/ 	.word	0x00000000


	//----- nvinfo : EIATTR_MIN_STACK_SIZE
	.align		4
.L_7:
        /*0024*/ 	.byte	0x04, 0x12
        /*0026*/ 	.short	(.L_9 - .L_8)
	.align		4
.L_8:
        /*0028*/ 	.word	index@(triton_poi_fused__native_batch_norm_legit_no_training_relu_17)
        /*002c*/ 	.word	0x00000000
.L_9:


//--------------------- .nv.info.triton_poi_fused__native_batch_norm_legit_no_training_relu_17 --------------------------
	.section	.nv.info.triton_poi_fused__native_batch_norm_legit_no_training_relu_17,"",@"SHT_CUDA_INFO"
	.sectionflags	@""
	.align	4


	//----- nvinfo : EIATTR_CUDA_API_VERSION
	.align		4
        /*0000*/ 	.byte	0x04, 0x37
        /*0002*/ 	.short	(.L_11 - .L_10)
.L_10:
        /*0004*/ 	.word	0x0000007c


	//----- nvinfo : EIATTR_KPARAM_INFO
	.align		4
.L_11:
        /*0008*/ 	.byte	0x04, 0x17
        /*000a*/ 	.short	(.L_13 - .L_12)
.L_12:
        /*000c*/ 	.word	0x00000000
        /*0010*/ 	.short	0x0006
        /*0012*/ 	.short	0x0030
        /*0014*/ 	.byte	0x00, 0xf0, 0x11, 0x00


	//----- nvinfo : EIATTR_KPARAM_INFO
	.align		4
.L_13:
        /*0018*/ 	.byte	0x04, 0x17
        /*001a*/ 	.short	(.L_15 - .L_14)
.L_14:
        /*001c*/ 	.word	0x00000000
        /*0020*/ 	.short	0x0005
        /*0022*/ 	.short	0x0028
        /*0024*/ 	.byte	0x00, 0xf4, 0x21, 0x00


	//----- nvinfo : EIATTR_KPARAM_INFO
	.align		4
.L_15:
        /*0028*/ 	.byte	0x04, 0x17
        /*002a*/ 	.short	(.L_17 - .L_16)
.L_16:
        /*002c*/ 	.word	0x00000000
        /*0030*/ 	.short	0x0004
        /*0032*/ 	.short	0x0020
        /*0034*/ 	.byte	0x00, 0xf4, 0x21, 0x00


	//----- nvinfo : EIATTR_KPARAM_INFO
	.align		4
.L_17:
        /*0038*/ 	.byte	0x04, 0x17
        /*003a*/ 	.short	(.L_19 - .L_18)
.L_18:
        /*003c*/ 	.word	0x00000000
        /*0040*/ 	.short	0x0003
        /*0042*/ 	.short	0x0018
        /*0044*/ 	.byte	0x00, 0xf4, 0x21, 0x00


	//----- nvinfo : EIATTR_KPARAM_INFO
	.align		4
.L_19:
        /*0048*/ 	.byte	0x04, 0x17
        /*004a*/ 	.short	(.L_21 - .L_20)
.L_20:
        /*004c*/ 	.word	0x00000000
        /*0050*/ 	.short	0x0002
        /*0052*/ 	.short	0x0010
        /*0054*/ 	.byte	0x00, 0xf4, 0x21, 0x00


	//----- nvinfo : EIATTR_KPARAM_INFO
	.align		4
.L_21:
        /*0058*/ 	.byte	0x04, 0x17
        /*005a*/ 	.short	(.L_23 - .L_22)
.L_22:
        /*005c*/ 	.word	0x00000000
        /*0060*/ 	.short	0x0001
        /*0062*/ 	.short	0x0008
        /*0064*/ 	.byte	0x00, 0xf4, 0x21, 0x00


	//----- nvinfo : EIATTR_KPARAM_INFO
	.align		4
.L_23:
        /*0068*/ 	.byte	0x04, 0x17
        /*006a*/ 	.short	(.L_25 - .L_24)
.L_24:
        /*006c*/ 	.word	0x00000000
        /*0070*/ 	.short	0x0000
        /*0072*/ 	.short	0x0000
        /*0074*/ 	.byte	0x00, 0xf4, 0x21, 0x00


	//----- nvinfo : EIATTR_SPARSE_MMA_MASK
	.align		4
.L_25:
        /*0078*/ 	.byte	0x03, 0x50
        /*007a*/ 	.short	0x0000


	//----- nvinfo : EIATTR_MAXREG_COUNT
	.align		4
        /*007c*/ 	.byte	0x03, 0x1b
        /*007e*/ 	.short	0x00ff


	//----- nvinfo : EIATTR_EXIT_INSTR_OFFSETS
	.align		4
        /*0080*/ 	.byte	0x04, 0x1c
        /*0082*/ 	.short	(.L_27 - .L_26)


	//   ....[0]....
.L_26:
        /*0084*/ 	.word	0x00000420


	//----- nvinfo : EIATTR_REQNTID
	.align		4
.L_27:
        /*0088*/ 	.byte	0x04, 0x10
        /*008a*/ 	.short	(.L_29 - .L_28)
.L_28:
        /*008c*/ 	.word	0x00000080
        /*0090*/ 	.word	0x00000001
        /*0094*/ 	.word	0x00000001


	//----- nvinfo : EIATTR_CBANK_PARAM_SIZE
	.align		4
.L_29:
        /*0098*/ 	.byte	0x03, 0x19
        /*009a*/ 	.short	0x0034


	//----- nvinfo : EIATTR_PARAM_CBANK
	.align		4
        /*009c*/ 	.byte	0x04, 0x0a
        /*009e*/ 	.short	(.L_31 - .L_30)
	.align		4
.L_30:
        /*00a0*/ 	.word	index@(.nv.constant0.triton_poi_fused__native_batch_norm_legit_no_training_relu_17)
        /*00a4*/ 	.short	0x0210
        /*00a6*/ 	.short	0x0034


	//----- nvinfo : EIATTR_SW_WAR
	.align		4
.L_31:
        /*00a8*/ 	.byte	0x04, 0x36
        /*00aa*/ 	.short	(.L_33 - .L_32)
.L_32:
        /*00ac*/ 	.word	0x00000008
.L_33:


//--------------------- .nv.callgraph             --------------------------
	.section	.nv.callgraph,"",@"SHT_CUDA_CALLGRAPH"
	.align	4
	.sectionentsize	8
	.align		4
        /*0000*/ 	.word	0x00000000
	.align		4
        /*0004*/ 	.word	0xffffffff
	.align		4
        /*0008*/ 	.word	0x00000000
	.align		4
        /*000c*/ 	.word	0xfffffffe
	.align		4
        /*0010*/ 	.word	0x00000000
	.align		4
        /*0014*/ 	.word	0xfffffffd
	.align		4
        /*0018*/ 	.word	0x00000000
	.align		4
        /*001c*/ 	.word	0xfffffffc


//--------------------- .nv.constant4             --------------------------
	.section	.nv.constant4,"a",@progbits
	.align	8
	.align		8
.nv.constant4:
        /*0000*/ 	.dword	_$_str
	.align		8
        /*0008*/ 	.dword	_$_str_$_2


//--------------------- .text.triton_poi_fused__native_batch_norm_legit_no_training_relu_17 --------------------------
	.section	.text.triton_poi_fused__native_batch_norm_legit_no_training_relu_17,"ax",@progbits
	.align	128
        .global         triton_poi_fused__native_batch_norm_legit_no_training_relu_17
        .type           triton_poi_fused__native_batch_norm_legit_no_training_relu_17,@function
        .size           triton_poi_fused__native_batch_norm_legit_no_training_relu_17,(.L_x_1 - triton_poi_fused__native_batch_norm_legit_no_training_relu_17)
        .other          triton_poi_fused__native_batch_norm_legit_no_training_relu_17,@"STO_CUDA_ENTRY STV_DEFAULT"
triton_poi_fused__native_batch_norm_legit_no_training_relu_17:
.text.triton_poi_fused__native_batch_norm_legit_no_training_relu_17:
[----:B------:R-:W-:Y:S01]  /*0000*/  LDC R1, c[0x0][0x28] ;  /* 0x00000a00ff017b82 */ /* 0x000fe20000000800 */
[----:B------:R-:W1:Y:S07]  /*0010*/  S2R R0, SR_TID.X ;  /* 0x0000000000007919 */ /* 0x000e6e0000002100 */
[----:B------:R-:W2:Y:S01]  /*0020*/  LDC.64 R12, c[0x0][0x220] ;  /* 0x00008800ff0c7b82 */ /* 0x000ea20000000a00 */
[----:B------:R-:W-:Y:S01]  /*0030*/  ULDC.64 UR4, c[0x0][0x208] ;  /* 0x0000820000047ab9 */ /* 0x000fe20000000a00 */
[----:B------:R-:W3:Y:S06]  /*0040*/  S2R R3, SR_CTAID.X ;  /* 0x0000000000037919 */ /* 0x000eec0000002500 */
[----:B------:R-:W4:Y:S08]  /*0050*/  LDC.64 R14, c[0x0][0x218] ;  /* 0x00008600ff0e7b82 */ /* 0x000f300000000a00 */
[----:B------:R-:W5:Y:S08]  /*0060*/  LDC.64 R16, c[0x0][0x228] ;  /* 0x00008a00ff107b82 */ /* 0x000f700000000a00 */
[----:B------:R-:W4:Y:S01]  /*0070*/  LDC.64 R8, c[0x0][0x230] ;  /* 0x00008c00ff087b82 */ /* 0x000f220000000a00 */
[----:B-1----:R-:W-:-:S04]  /*0080*/  SHF.L.U32 R0, R0, 0x2, RZ ;  /* 0x0000000200007819 */ /* 0x002fc800000006ff */
[----:B------:R-:W-:-:S04]  /*0090*/  LOP3.LUT R0, R0, 0x1fc, RZ, 0xc0, !PT ;  /* 0x000001fc00007812 */ /* 0x000fc800078ec0ff */
[----:B---3--:R-:W-:-:S05]  /*00a0*/  LEA R0, R3, R0, 0x9 ;  /* 0x0000000003007211 */ /* 0x008fca00078e48ff */
[----:B------:R-:W-:-:S05]  /*00b0*/  IMAD.HI R3, R0, 0x38e38e39, RZ ;  /* 0x38e38e3900037827 */ /* 0x000fca00078e02ff */
[----:B------:R-:W-:-:S04]  /*00c0*/  SHF.R.U32.HI R2, RZ, 0x1f, R3 ;  /* 0x0000001fff027819 */ /* 0x000fc80000011603 */
[----:B------:R-:W-:-:S04]  /*00d0*/  LEA.HI.SX32 R4, R3, R2, 0x1d ;  /* 0x0000000203047211 */ /* 0x000fc800078feaff */
[----:B------:R-:W-:-:S04]  /*00e0*/  SHF.R.S32.HI R5, RZ, 0x1f, R4 ;  /* 0x0000001fff057819 */ /* 0x000fc80000011404 */
[----:B------:R-:W-:-:S04]  /*00f0*/  LEA.HI R5, R5, R4, RZ, 0x8 ;  /* 0x0000000405057211 */ /* 0x000fc800078f40ff */
[----:B------:R-:W-:-:S04]  /*0100*/  LOP3.LUT R5, R5, 0xffffff00, RZ, 0xc0, !PT ;  /* 0xffffff0005057812 */ /* 0x000fc800078ec0ff */
[----:B------:R-:W-:Y:S02]  /*0110*/  IADD3 R19, R4, -R5, RZ ;  /* 0x8000000504137210 */ /* 0x000fe40007ffe0ff */
[----:B------:R-:W1:Y:S03]  /*0120*/  LDC.64 R4, c[0x0][0x210] ;  /* 0x00008400ff047b82 */ /* 0x000e660000000a00 */
[----:B--2---:R-:W-:-:S06]  /*0130*/  IMAD.WIDE R12, R19, 0x4, R12 ;  /* 0x00000004130c7825 */ /* 0x004fcc00078e020c */
[----:B------:R-:W2:Y:S01]  /*0140*/  LDG.E.EL R13, desc[UR4][R12.64] ;  /* 0x000000040c0d7981 */ /* 0x000ea2000c2e1900 */
[----:B----4-:R-:W-:-:S05]  /*0150*/  IMAD.WIDE R14, R19, 0x4, R14 ;  /* 0x00000004130e7825 */ /* 0x010fca00078e020e */
[----:B------:R3:W4:Y:S01]  /*0160*/  LDG.E.EL R10, desc[UR4][R14.64] ;  /* 0x000000040e0a7981 */ /* 0x000722000c2e1900 */
[----:B-1----:R-:W-:-:S06]  /*0170*/  IMAD.WIDE R4, R0, 0x4, R4 ;  /* 0x0000000400047825 */ /* 0x002fcc00078e0204 */
[----:B------:R-:W4:Y:S01]  /*0180*/  LDG.E.128 R4, desc[UR4][R4.64] ;  /* 0x0000000404047981 */ /* 0x000f22000c1e1d00 */
[----:B-----5:R-:W-:-:S04]  /*0190*/  IMAD.WIDE R16, R19, 0x4, R16 ;  /* 0x0000000413107825 */ /* 0x020fc800078e0210 */
[----:B0-----:R-:W-:Y:S01]  /*01a0*/  IMAD.WIDE R18, R19, 0x4, R8 ;  /* 0x0000000413127825 */ /* 0x001fe200078e0208 */
[----:B------:R-:W5:Y:S01]  /*01b0*/  LDG.E.EL R11, desc[UR4][R16.64] ;  /* 0x00000004100b7981 */ /* 0x000f62000c2e1900 */
[----:B---3--:R-:W-:Y:S01]  /*01c0*/  HFMA2.MMA R15, -RZ, RZ, 1.625, 0 ;  /* 0x3e800000ff0f7435 */ /* 0x008fe200000001ff */
[----:B------:R-:W-:Y:S01]  /*01d0*/  LEA.HI.SX32 R3, R3, R2, 0x15 ;  /* 0x0000000203037211 */ /* 0x000fe200078faaff */
[----:B------:R-:W0:Y:S01]  /*01e0*/  LDC.64 R8, c[0x0][0x238] ;  /* 0x00008e00ff087b82 */ /* 0x000e220000000a00 */
[----:B------:R-:W5:Y:S03]  /*01f0*/  LDG.E.EL R12, desc[UR4][R18.64] ;  /* 0x00000004120c7981 */ /* 0x000f66000c2e1900 */
[----:B------:R-:W-:Y:S02]  /*0200*/  IMAD R0, R3, -0x2400, R0 ;  /* 0xffffdc0003007824 */ /* 0x000fe400078e0200 */
[----:B--2---:R-:W-:-:S04]  /*0210*/  FADD R13, R13, 9.9999997473787516356e-06 ;  /* 0x3727c5ac0d0d7421 */ /* 0x004fc80000000000 */
[----:B------:R-:W1:Y:S02]  /*0220*/  MUFU.SQRT R20, R13 ;  /* 0x0000000d00147308 */ /* 0x000e640000002000 */
[C---:B-1----:R-:W-:Y:S02]  /*0230*/  FSETP.GT.AND P0, PT, R20.reuse, 8.50705917302346158658e+37, PT ;  /* 0x7e8000001400780b */ /* 0x042fe40003f04000 */
[----:B------:R-:W-:-:S11]  /*0240*/  FSETP.GEU.AND P1, PT, R20, 1.175494350822287508e-38, PT ;  /* 0x008000001400780b */ /* 0x000fd60003f2e000 */
[----:B------:R-:W-:-:S04]  /*0250*/  @P0 FMUL R20, R20, 0.25 ;  /* 0x3e80000014140820 */ /* 0x000fc80000400000 */
[----:B------:R-:W-:-:S06]  /*0260*/  @!P1 FMUL R20, R20, 16777216 ;  /* 0x4b80000014149820 */ /* 0x000fcc0000400000 */
[----:B------:R-:W1:Y:S01]  /*0270*/  MUFU.RCP R20, R20 ;  /* 0x0000001400147308 */ /* 0x000e620000001000 */
[----:B------:R-:W-:Y:S01]  /*0280*/  FSEL R15, R15, 1, P0 ;  /* 0x3f8000000f0f7808 */ /* 0x000fe20000000000 */
[----:B------:R-:W-:-:S04]  /*0290*/  IMAD R13, R3, 0x9000, R0 ;  /* 0x00009000030d7824 */ /* 0x000fc800078e0200 */
[----:B------:R-:W-:Y:S01]  /*02a0*/  @!P1 FMUL R15, R15, 16777216 ;  /* 0x4b8000000f0f9820 */ /* 0x000fe20000400000 */
[--C-:B----4-:R-:W-:Y:S01]  /*02b0*/  FADD R4, R4, -R10.reuse ;  /* 0x8000000a04047221 */ /* 0x110fe20000000000 */
[--C-:B------:R-:W-:Y:S01]  /*02c0*/  FADD R0, R5, -R10.reuse ;  /* 0x8000000a05007221 */ /* 0x100fe20000000000 */
[--C-:B------:R-:W-:Y:S01]  /*02d0*/  FADD R6, R6, -R10.reuse ;  /* 0x8000000a06067221 */ /* 0x100fe20000000000 */
[----:B------:R-:W-:Y:S01]  /*02e0*/  FADD R10, R7, -R10 ;  /* 0x8000000a070a7221 */ /* 0x000fe20000000000 */
[----:B-1----:R-:W-:-:S04]  /*02f0*/  FMUL R15, R20, R15 ;  /* 0x0000000f140f7220 */ /* 0x002fc80000400000 */
[C---:B------:R-:W-:Y:S01]  /*0300*/  FMUL R4, R15.reuse, R4 ;  /* 0x000000040f047220 */ /* 0x040fe20000400000 */
[C---:B------:R-:W-:Y:S01]  /*0310*/  FMUL R5, R15.reuse, R0 ;  /* 0x000000000f057220 */ /* 0x040fe20000400000 */
[C---:B------:R-:W-:Y:S01]  /*0320*/  FMUL R3, R15.reuse, R6 ;  /* 0x000000060f037220 */ /* 0x040fe20000400000 */
[----:B------:R-:W-:Y:S01]  /*0330*/  FMUL R15, R15, R10 ;  /* 0x0000000a0f0f7220 */ /* 0x000fe20000400000 */
[C-C-:B-----5:R-:W-:Y:S01]  /*0340*/  FFMA R4, R11.reuse, R4, R12.reuse ;  /* 0x000000040b047223 */ /* 0x160fe2000000000c */
[C-C-:B------:R-:W-:Y:S01]  /*0350*/  FFMA R5, R11.reuse, R5, R12.reuse ;  /* 0x000000050b057223 */ /* 0x140fe2000000000c */
[C-C-:B------:R-:W-:Y:S01]  /*0360*/  FFMA R3, R11.reuse, R3, R12.reuse ;  /* 0x000000030b037223 */ /* 0x140fe2000000000c */
[----:B------:R-:W-:Y:S02]  /*0370*/  FFMA R15, R11, R15, R12 ;  /* 0x0000000f0b0f7223 */ /* 0x000fe4000000000c */
[----:B------:R-:W-:Y:S02]  /*0380*/  FSETP.GEU.AND P3, PT, R4, RZ, PT ;  /* 0x000000ff0400720b */ /* 0x000fe40003f6e000 */
[----:B------:R-:W-:-:S02]  /*0390*/  FSETP.GEU.AND P2, PT, R5, RZ, PT ;  /* 0x000000ff0500720b */ /* 0x000fc40003f4e000 */
[----:B------:R-:W-:Y:S02]  /*03a0*/  FSETP.GEU.AND P1, PT, R3, RZ, PT ;  /* 0x000000ff0300720b */ /* 0x000fe40003f2e000 */
[----:B------:R-:W-:Y:S01]  /*03b0*/  FSETP.GEU.AND P0, PT, R15, RZ, PT ;  /* 0x000000ff0f00720b */ /* 0x000fe20003f0e000 */
[----:B0-----:R-:W-:Y:S01]  /*03c0*/  IMAD.WIDE R8, R13, 0x4, R8 ;  /* 0x000000040d087825 */ /* 0x001fe200078e0208 */
[----:B------:R-:W-:Y:S02]  /*03d0*/  SEL R4, R4, RZ, P3 ;  /* 0x000000ff04047207 */ /* 0x000fe40001800000 */
[----:B------:R-:W-:Y:S02]  /*03e0*/  SEL R5, R5, RZ, P2 ;  /* 0x000000ff05057207 */ /* 0x000fe40001000000 */
[----:B------:R-:W-:Y:S02]  /*03f0*/  SEL R6, R3, RZ, P1 ;  /* 0x000000ff03067207 */ /* 0x000fe40000800000 */
[----:B------:R-:W-:-:S05]  /*0400*/  SEL R7, R15, RZ, P0 ;  /* 0x000000ff0f077207 */ /* 0x000fca0000000000 */
[----:B------:R-:W-:Y:S01]  /*0410*/  STG.E.128 desc[UR4][R8.64], R4 ;  /* 0x0000000408007986 */ /* 0x000fe2000c101d04 */
[----:B------:R-:W-:Y:S05]  /*0420*/  EXIT ;  /* 0x000000000000794d */ /* 0x000fea0003800000 */
.L_x_0:
[----:B------:R-:W-:-:S00]  /*0430*/  BRA `(.L_x_0) ;  /* 0xfffffffc00fc7947 */ /* 0x000fc0000383ffff */
[----:B------:R-:W-:-:S00]  /*0440*/  NOP ;  /* 0x0000000000007918 */ /* 0x000fc00000000000 */
        /* <DEDUP_REMOVED lines=11> */
.L_x_1:


//--------------------- .nv.global.init           --------------------------
	.section	.nv.global.init,"aw",@progbits
.nv.global.init:
	.type		_$_str,@object
	.size		_$_str,(_$_str_$_2 - _$_str)
_$_str:
        /*0000*/ 	.byte	0x5f, 0x5f, 0x43, 0x55, 0x44, 0x41, 0x5f, 0x46, 0x54, 0x5a, 0x00
	.type		_$_str_$_2,@object
	.size		_$_str_$_2,(.L_1 - _$_str_$_2)
_$_str_$_2:
        /*000b*/ 	.byte	0x5f, 0x5f, 0x43, 0x55, 0x44, 0x41, 0x5f, 0x50, 0x52, 0x45, 0x43, 0x5f, 0x53, 0x51, 0x52, 0x54
        /*001b*/ 	.byte	0x00
.L_1:


//--------------------- .nv.constant0.triton_poi_fused__native_batch_norm_legit_no_training_relu_17 --------------------------
	.section	.nv.constant0.triton_poi_fused__native_batch_norm_legit_no_training_relu_17,"a",@progbits
	.sectionflags	@""
	.align	4
.nv.constant0.triton_poi_fused__native_batch_norm_legit_no_training_relu_17:
	.zero		580
